//
// Generated by NVIDIA NVVM Compiler
//
// Compiler Build ID: CL-36424714
// Cuda compilation tools, release 13.0, V13.0.88
// Based on NVVM 20.0.0
//

.version 9.0
.target sm_100
.address_size 64

	// .globl	_Z9RadixScanPjj
.extern .shared .align 16 .b8 s_scan[];

.visible .entry _Z9RadixScanPjj(
	.param .u64 .ptr .align 1 _Z9RadixScanPjj_param_0,
	.param .u32 _Z9RadixScanPjj_param_1
)
{
	.reg .pred 	%p<53>;
	.reg .b32 	%r<130>;
	.reg .b64 	%rd<11>;

	ld.param.u64 	%rd2, [_Z9RadixScanPjj_param_0];
	ld.param.u32 	%r27, [_Z9RadixScanPjj_param_1];
	cvta.to.global.u64 	%rd1, %rd2;
	// begin inline asm
	mov.u32 %r28, %laneid;
	// end inline asm
	add.s32 	%r30, %r28, 1;
	and.b32  	%r2, %r30, 31;
	mov.u32 	%r31, %ctaid.x;
	mul.lo.s32 	%r3, %r27, %r31;
	mov.u32 	%r4, %ntid.x;
	rem.u32 	%r32, %r27, %r4;
	sub.s32 	%r5, %r27, %r32;
	mov.u32 	%r6, %tid.x;
	setp.ge.u32 	%p1, %r6, %r5;
	shl.b32 	%r33, %r6, 2;
	mov.u32 	%r34, s_scan;
	add.s32 	%r7, %r34, %r33;
	mad.lo.s32 	%r8, %r6, 124, %r7;
	mov.b32 	%r127, 0;
	@%p1 bra 	$L__BB0_9;
	shr.u32 	%r9, %r4, 5;
	add.s32 	%r10, %r2, %r3;
	shl.b32 	%r36, %r4, 2;
	add.s32 	%r11, %r34, %r36;
	mov.b32 	%r127, 0;
	mov.u32 	%r123, %r6;
$L__BB0_2:
	setp.lt.u32 	%p2, %r28, 16;
	setp.lt.u32 	%p3, %r28, 8;
	setp.lt.u32 	%p4, %r28, 4;
	setp.lt.u32 	%p5, %r28, 2;
	setp.eq.s32 	%p6, %r28, 0;
	setp.ge.u32 	%p7, %r6, %r9;
	add.s32 	%r38, %r123, %r3;
	mul.wide.u32 	%rd3, %r38, 4;
	add.s64 	%rd4, %rd1, %rd3;
	ld.global.u32 	%r39, [%rd4];
	shfl.sync.up.b32	%r40|%p8, %r39, 1, 0, -1;
	selp.b32 	%r41, 0, %r40, %p6;
	add.s32 	%r42, %r41, %r39;
	shfl.sync.up.b32	%r43|%p9, %r42, 2, 0, -1;
	selp.b32 	%r44, 0, %r43, %p5;
	add.s32 	%r45, %r44, %r42;
	shfl.sync.up.b32	%r46|%p10, %r45, 4, 0, -1;
	selp.b32 	%r47, 0, %r46, %p4;
	add.s32 	%r48, %r47, %r45;
	shfl.sync.up.b32	%r49|%p11, %r48, 8, 0, -1;
	selp.b32 	%r50, 0, %r49, %p3;
	add.s32 	%r51, %r50, %r48;
	shfl.sync.up.b32	%r52|%p12, %r51, 16, 0, -1;
	selp.b32 	%r53, 0, %r52, %p2;
	add.s32 	%r54, %r53, %r51;
	st.shared.u32 	[%r7], %r54;
	bar.sync 	0;
	@%p7 bra 	$L__BB0_4;
	setp.lt.u32 	%p13, %r28, 16;
	setp.lt.u32 	%p14, %r28, 8;
	setp.lt.u32 	%p15, %r28, 4;
	setp.lt.u32 	%p16, %r28, 2;
	setp.eq.s32 	%p17, %r28, 0;
	ld.shared.u32 	%r56, [%r8+124];
	// begin inline asm
	activemask.b32 %r55;
	// end inline asm
	shfl.sync.up.b32	%r57|%p18, %r56, 1, 0, %r55;
	selp.b32 	%r58, 0, %r57, %p17;
	add.s32 	%r59, %r58, %r56;
	shfl.sync.up.b32	%r60|%p19, %r59, 2, 0, %r55;
	selp.b32 	%r61, 0, %r60, %p16;
	add.s32 	%r62, %r61, %r59;
	shfl.sync.up.b32	%r63|%p20, %r62, 4, 0, %r55;
	selp.b32 	%r64, 0, %r63, %p15;
	add.s32 	%r65, %r64, %r62;
	shfl.sync.up.b32	%r66|%p21, %r65, 8, 0, %r55;
	selp.b32 	%r67, 0, %r66, %p14;
	add.s32 	%r68, %r67, %r65;
	shfl.sync.up.b32	%r69|%p22, %r68, 16, 0, %r55;
	selp.b32 	%r70, 0, %r69, %p13;
	add.s32 	%r71, %r70, %r68;
	st.shared.u32 	[%r8+124], %r71;
$L__BB0_4:
	setp.eq.s32 	%p23, %r28, 31;
	bar.sync 	0;
	mov.b32 	%r125, 0;
	@%p23 bra 	$L__BB0_6;
	ld.shared.u32 	%r125, [%r7];
$L__BB0_6:
	setp.lt.u32 	%p24, %r6, 32;
	mov.b32 	%r126, 0;
	@%p24 bra 	$L__BB0_8;
	ld.shared.u32 	%r74, [%r7+-4];
	shfl.sync.idx.b32	%r126|%p25, %r74, 0, 31, -1;
$L__BB0_8:
	add.s32 	%r75, %r125, %r127;
	add.s32 	%r76, %r75, %r126;
	and.b32  	%r77, %r123, -32;
	add.s32 	%r78, %r10, %r77;
	mul.wide.u32 	%rd5, %r78, 4;
	add.s64 	%rd6, %rd1, %rd5;
	st.global.u32 	[%rd6], %r76;
	ld.shared.u32 	%r79, [%r11+-4];
	add.s32 	%r127, %r79, %r127;
	bar.sync 	0;
	add.s32 	%r123, %r123, %r4;
	setp.lt.u32 	%p26, %r123, %r5;
	@%p26 bra 	$L__BB0_2;
$L__BB0_9:
	add.s32 	%r21, %r5, %r6;
	setp.ge.u32 	%p27, %r21, %r27;
	@%p27 bra 	$L__BB0_18;
	add.s32 	%r80, %r21, %r3;
	mul.wide.u32 	%rd7, %r80, 4;
	add.s64 	%rd8, %rd1, %rd7;
	ld.global.u32 	%r81, [%rd8];
	shfl.sync.up.b32	%r82|%p28, %r81, 1, 0, -1;
	setp.eq.s32 	%p29, %r28, 0;
	selp.b32 	%r83, 0, %r82, %p29;
	add.s32 	%r84, %r83, %r81;
	shfl.sync.up.b32	%r85|%p30, %r84, 2, 0, -1;
	setp.lt.u32 	%p31, %r28, 2;
	selp.b32 	%r86, 0, %r85, %p31;
	add.s32 	%r87, %r86, %r84;
	shfl.sync.up.b32	%r88|%p32, %r87, 4, 0, -1;
	setp.lt.u32 	%p33, %r28, 4;
	selp.b32 	%r89, 0, %r88, %p33;
	add.s32 	%r90, %r89, %r87;
	shfl.sync.up.b32	%r91|%p34, %r90, 8, 0, -1;
	setp.lt.u32 	%p35, %r28, 8;
	selp.b32 	%r92, 0, %r91, %p35;
	add.s32 	%r93, %r92, %r90;
	shfl.sync.up.b32	%r94|%p36, %r93, 16, 0, -1;
	setp.lt.u32 	%p37, %r28, 16;
	selp.b32 	%r95, 0, %r94, %p37;
	add.s32 	%r96, %r95, %r93;
	st.shared.u32 	[%r7], %r96;
	bar.sync 	0;
	shr.u32 	%r97, %r4, 5;
	setp.ge.u32 	%p38, %r6, %r97;
	@%p38 bra 	$L__BB0_12;
	setp.lt.u32 	%p39, %r28, 16;
	setp.lt.u32 	%p40, %r28, 8;
	setp.lt.u32 	%p41, %r28, 4;
	setp.lt.u32 	%p42, %r28, 2;
	setp.eq.s32 	%p43, %r28, 0;
	ld.shared.u32 	%r99, [%r8+124];
	// begin inline asm
	activemask.b32 %r98;
	// end inline asm
	shfl.sync.up.b32	%r100|%p44, %r99, 1, 0, %r98;
	selp.b32 	%r101, 0, %r100, %p43;
	add.s32 	%r102, %r101, %r99;
	shfl.sync.up.b32	%r103|%p45, %r102, 2, 0, %r98;
	selp.b32 	%r104, 0, %r103, %p42;
	add.s32 	%r105, %r104, %r102;
	shfl.sync.up.b32	%r106|%p46, %r105, 4, 0, %r98;
	selp.b32 	%r107, 0, %r106, %p41;
	add.s32 	%r108, %r107, %r105;
	shfl.sync.up.b32	%r109|%p47, %r108, 8, 0, %r98;
	selp.b32 	%r110, 0, %r109, %p40;
	add.s32 	%r111, %r110, %r108;
	shfl.sync.up.b32	%r112|%p48, %r111, 16, 0, %r98;
	selp.b32 	%r113, 0, %r112, %p39;
	add.s32 	%r114, %r113, %r111;
	st.shared.u32 	[%r8+124], %r114;
$L__BB0_12:
	bar.sync 	0;
	and.b32  	%r115, %r21, -32;
	add.s32 	%r116, %r2, %r3;
	add.s32 	%r22, %r116, %r115;
	add.s32 	%r117, %r3, %r27;
	setp.ge.u32 	%p49, %r22, %r117;
	@%p49 bra 	$L__BB0_18;
	setp.eq.s32 	%p50, %r28, 31;
	mov.b32 	%r128, 0;
	@%p50 bra 	$L__BB0_15;
	ld.shared.u32 	%r128, [%r7];
$L__BB0_15:
	setp.lt.u32 	%p51, %r6, 32;
	mov.b32 	%r129, 0;
	@%p51 bra 	$L__BB0_17;
	ld.shared.u32 	%r120, [%r7+-4];
	shfl.sync.idx.b32	%r129|%p52, %r120, 0, 31, -1;
$L__BB0_17:
	add.s32 	%r121, %r128, %r127;
	add.s32 	%r122, %r121, %r129;
	mul.wide.u32 	%rd9, %r22, 4;
	add.s64 	%rd10, %rd1, %rd9;
	st.global.u32 	[%rd10], %r122;
$L__BB0_18:
	ret;

}


// ===== COMPILED SASS (sm_100) =====

	.target	sm_100

	.elftype	@"ET_EXEC"


//--------------------- .note.nv.tkinfo           --------------------------
	.section	.note.nv.tkinfo,"",@"SHT_NOTE"
	.sectionflags	@"SHF_NOTE_NV_TKINFO"
	.tkinfo
        /*0018*/ 	.word	0x00000002
        /*0030*/ 	.string	""
        /*0030*/ 	.string	"ptxas"
        /*0030*/ 	.string	"Cuda compilation tools, release 13.0, V13.0.88"
        /*0030*/ 	.string	"Build cuda_13.0.r13.0/compiler.36424714_0"
        /*0030*/ 	.string	"-arch sm_100 -m 64 "



//--------------------- .note.nv.cuinfo           --------------------------
	.section	.note.nv.cuinfo,"",@"SHT_NOTE"
	.sectionflags	@"SHF_NOTE_NV_CUINFO"
        /*0018*/ 	.short	0x0002
        /*001a*/ 	.short	0x0064
        /*001c*/ 	.short	0x0082
	.zero		2


//--------------------- .nv.info                  --------------------------
	.section	.nv.info,"",@"SHT_CUDA_INFO"
	.align	4


	//----- nvinfo : EIATTR_REGCOUNT
	.align		4
        /*0000*/ 	.byte	0x04, 0x2f
        /*0002*/ 	.short	(.L_1 - .L_0)
	.align		4
.L_0:
        /*0004*/ 	.word	index@(_Z9RadixScanPjj)
        /*0008*/ 	.word	0x0000001c


	//----- nvinfo : EIATTR_FRAME_SIZE
	.align		4
.L_1:
        /*000c*/ 	.byte	0x04, 0x11
        /*000e*/ 	.short	(.L_3 - .L_2)
	.align		4
.L_2:
        /*0010*/ 	.word	index@(_Z9RadixScanPjj)
        /*0014*/ 	.word	0x00000000


	//----- nvinfo : EIATTR_MIN_STACK_SIZE
	.align		4
.L_3:
        /*0018*/ 	.byte	0x04, 0x12
        /*001a*/ 	.short	(.L_5 - .L_4)
	.align		4
.L_4:
        /*001c*/ 	.word	index@(_Z9RadixScanPjj)
        /*0020*/ 	.word	0x00000000
.L_5:


//--------------------- .nv.compat                --------------------------
	.section	.nv.compat,"",@"SHT_CUDA_COMPAT_INFO"
	.align	4
        /*0000*/ 	.byte	0x02, 0x09, 0x00, 0x00, 0x02, 0x02, 0x01, 0x00, 0x02, 0x05, 0x05, 0x00, 0x03, 0x07, 0x01, 0x01
        /*0010*/ 	.byte	0x02, 0x03, 0x00, 0x00, 0x02, 0x06, 0x01, 0x00, 0x04, 0x0b, 0x08, 0x00, 0x09, 0x00, 0x00, 0x00
        /*0020*/ 	.byte	0x00, 0x00, 0x00, 0x00


//--------------------- .nv.info._Z9RadixScanPjj  --------------------------
	.section	.nv.info._Z9RadixScanPjj,"",@"SHT_CUDA_INFO"
	.sectionflags	@""
	.align	4


	//----- nvinfo : EIATTR_CUDA_API_VERSION
	.align		4
        /*0000*/ 	.byte	0x04, 0x37
        /*0002*/ 	.short	(.L_7 - .L_6)
.L_6:
        /*0004*/ 	.word	0x00000082


	//----- nvinfo : EIATTR_KPARAM_INFO
	.align		4
.L_7:
        /*0008*/ 	.byte	0x04, 0x17
        /*000a*/ 	.short	(.L_9 - .L_8)
.L_8:
        /*000c*/ 	.word	0x00000000
        /*0010*/ 	.short	0x0001
        /*0012*/ 	.short	0x0008
        /*0014*/ 	.byte	0x00, 0xf0, 0x11, 0x00


	//----- nvinfo : EIATTR_KPARAM_INFO
	.align		4
.L_9:
        /*0018*/ 	.byte	0x04, 0x17
        /*001a*/ 	.short	(.L_11 - .L_10)
.L_10:
        /*001c*/ 	.word	0x00000000
        /*0020*/ 	.short	0x0000
        /*0022*/ 	.short	0x0000
        /*0024*/ 	.byte	0x00, 0xf5, 0x21, 0x00


	//----- nvinfo : EIATTR_SPARSE_MMA_MASK
	.align		4
.L_11:
        /*0028*/ 	.byte	0x03, 0x50
        /*002a*/ 	.short	0x0000


	//----- nvinfo : EIATTR_MAXREG_COUNT
	.align		4
        /*002c*/ 	.byte	0x03, 0x1b
        /*002e*/ 	.short	0x00ff


	//----- nvinfo : EIATTR_NUM_BARRIERS
	.align		4
        /*0030*/ 	.byte	0x02, 0x4c
        /*0032*/ 	.byte	0x01
	.zero		1


	//----- nvinfo : EIATTR_MERCURY_ISA_VERSION
	.align		4
        /*0034*/ 	.byte	0x03, 0x5f
        /*0036*/ 	.short	0x0101


	//----- nvinfo : EIATTR_COOP_GROUP_MASK_REGIDS
	.align		4
        /*0038*/ 	.byte	0x04, 0x29
        /*003a*/ 	.short	(.L_13 - .L_12)


	//   ....[0]....
.L_12:
        /*003c*/ 	.word	0xffffffff


	//   ....[1]....
        /*0040*/ 	.word	0xffffffff


	//   ....[2]....
        /*0044*/ 	.word	0xffffffff


	//   ....[3]....
        /*0048*/ 	.word	0xffffffff


	//   ....[4]....
        /*004c*/ 	.word	0xffffffff


	//   ....[5]....
        /*0050*/ 	.word	0x05000010


	//   ....[6]....
        /*0054*/ 	.word	0x05000010


	//   ....[7]....
        /*0058*/ 	.word	0x05000010


	//   ....[8]....
        /*005c*/ 	.word	0x05000010


	//   ....[9]....
        /*0060*/ 	.word	0x05000010


	//   ....[10]....
        /*0064*/ 	.word	0xffffffff


	//   ....[11]....
        /*0068*/ 	.word	0xffffffff


	//   ....[12]....
        /*006c*/ 	.word	0xffffffff


	//   ....[13]....
        /*0070*/ 	.word	0xffffffff


	//   ....[14]....
        /*0074*/ 	.word	0xffffffff


	//   ....[15]....
        /*0078*/ 	.word	0xffffffff


	//   ....[16]....
        /*007c*/ 	.word	0x05000010


	//   ....[17]....
        /*0080*/ 	.word	0x05000010


	//   ....[18]....
        /*0084*/ 	.word	0x05000010


	//   ....[19]....
        /*0088*/ 	.word	0x05000010


	//   ....[20]....
        /*008c*/ 	.word	0x05000010


	//   ....[21]....
        /*0090*/ 	.word	0xffffffff


	//   ....[22]....
        /*0094*/ 	.word	0x05000010


	//   ....[23]....
        /*0098*/ 	.word	0x05000010


	//   ....[24]....
        /*009c*/ 	.word	0x05000010


	//   ....[25]....
        /*00a0*/ 	.word	0x05000010


	//   ....[26]....
        /*00a4*/ 	.word	0x05000010


	//   ....[27]....
        /*00a8*/ 	.word	0x05000010


	//   ....[28]....
        /*00ac*/ 	.word	0x05000010


	//   ....[29]....
        /*00b0*/ 	.word	0x05000010


	//   ....[30]....
        /*00b4*/ 	.word	0x05000010


	//   ....[31]....
        /*00b8*/ 	.word	0x05000010


	//   ....[32]....
        /*00bc*/ 	.word	0x05000010


	//   ....[33]....
        /*00c0*/ 	.word	0x05000010


	//   ....[34]....
        /*00c4*/ 	.word	0x05000010


	//   ....[35]....
        /*00c8*/ 	.word	0x05000010


	//   ....[36]....
        /*00cc*/ 	.word	0x05000010


	//   ....[37]....
        /*00d0*/ 	.word	0x05000010


	//   ....[38]....
        /*00d4*/ 	.word	0x05000010


	//   ....[39]....
        /*00d8*/ 	.word	0x05000010


	//   ....[40]....
        /*00dc*/ 	.word	0x05000010


	//   ....[41]....
        /*00e0*/ 	.word	0x05000010


	//----- nvinfo : EIATTR_COOP_GROUP_INSTR_OFFSETS
	.align		4
.L_13:
        /*00e4*/ 	.byte	0x04, 0x28
        /*00e6*/ 	.short	(.L_15 - .L_14)


	//   ....[0]....
.L_14:
        /*00e8*/ 	.word	0x00000370


	//   ....[1]....
        /*00ec*/ 	.word	0x000003a0


	//   ....[2]....
        /*00f0*/ 	.word	0x000003d0


	//   ....[3]....
        /*00f4*/ 	.word	0x00000400


	//   ....[4]....
        /*00f8*/ 	.word	0x00000430


	//   ....[5]....
        /*00fc*/ 	.word	0x00000530


	//   ....[6]....
        /*0100*/ 	.word	0x00000560


	//   ....[7]....
        /*0104*/ 	.word	0x00000590


	//   ....[8]....
        /*0108*/ 	.word	0x000005c0


	//   ....[9]....
        /*010c*/ 	.word	0x000005f0


	//   ....[10]....
        /*0110*/ 	.word	0x000006c0


	//   ....[11]....
        /*0114*/ 	.word	0x00000820


	//   ....[12]....
        /*0118*/ 	.word	0x00000890


	//   ....[13]....
        /*011c*/ 	.word	0x000008c0


	//   ....[14]....
        /*0120*/ 	.word	0x000008f0


	//   ....[15]....
        /*0124*/ 	.word	0x00000920


	//   ....[16]....
        /*0128*/ 	.word	0x00000a00


	//   ....[17]....
        /*012c*/ 	.word	0x00000a30


	//   ....[18]....
        /*0130*/ 	.word	0x00000a60


	//   ....[19]....
        /*0134*/ 	.word	0x00000a90


	//   ....[20]....
        /*0138*/ 	.word	0x00000ac0


	//   ....[21]....
        /*013c*/ 	.word	0x00000c10


	//   ....[22]....
        /*0140*/ 	.word	0x00000c90


	//   ....[23]....
        /*0144*/ 	.word	0x00000d00


	//   ....[24]....
        /*0148*/ 	.word	0x00000d70


	//   ....[25]....
        /*014c*/ 	.word	0x00000de0


	//   ....[26]....
        /*0150*/ 	.word	0x00000e40


	//   ....[27]....
        /*0154*/ 	.word	0x00000ea0


	//   ....[28]....
        /*0158*/ 	.word	0x00000f10


	//   ....[29]....
        /*015c*/ 	.word	0x00000f80


	//   ....[30]....
        /*0160*/ 	.word	0x00000ff0


	//   ....[31]....
        /*0164*/ 	.word	0x00001050


	//   ....[32]....
        /*0168*/ 	.word	0x00001110


	//   ....[33]....
        /*016c*/ 	.word	0x00001180


	//   ....[34]....
        /*0170*/ 	.word	0x000011f0


	//   ....[35]....
        /*0174*/ 	.word	0x00001260


	//   ....[36]....
        /*0178*/ 	.word	0x000012d0


	//   ....[37]....
        /*017c*/ 	.word	0x00001340


	//   ....[38]....
        /*0180*/ 	.word	0x000013b0


	//   ....[39]....
        /*0184*/ 	.word	0x00001410


	//   ....[40]....
        /*0188*/ 	.word	0x00001480


	//   ....[41]....
        /*018c*/ 	.word	0x000014f0


	//----- nvinfo : EIATTR_VRC_CTA_INIT_COUNT
	.align		4
.L_15:
        /*0190*/ 	.byte	0x02, 0x4a
	.zero		1
	.zero		1


	//----- nvinfo : EIATTR_EXIT_INSTR_OFFSETS
	.align		4
        /*0194*/ 	.byte	0x04, 0x1c
        /*0196*/ 	.short	(.L_17 - .L_16)


	//   ....[0]....
.L_16:
        /*0198*/ 	.word	0x000007b0


	//   ....[1]....
        /*019c*/ 	.word	0x00000b70


	//   ....[2]....
        /*01a0*/ 	.word	0x00000c40


	//----- nvinfo : EIATTR_CRS_STACK_SIZE
	.align		4
.L_17:
        /*01a4*/ 	.byte	0x04, 0x1e
        /*01a6*/ 	.short	(.L_19 - .L_18)
.L_18:
        /*01a8*/ 	.word	0x00000000


	//----- nvinfo : EIATTR_CBANK_PARAM_SIZE
	.align		4
.L_19:
        /*01ac*/ 	.byte	0x03, 0x19
        /*01ae*/ 	.short	0x000c


	//----- nvinfo : EIATTR_PARAM_CBANK
	.align		4
        /*01b0*/ 	.byte	0x04, 0x0a
        /*01b2*/ 	.short	(.L_21 - .L_20)
	.align		4
.L_20:
        /*01b4*/ 	.word	index@(.nv.constant0._Z9RadixScanPjj)
        /*01b8*/ 	.short	0x0380
        /*01ba*/ 	.short	0x000c


	//----- nvinfo : EIATTR_SW_WAR
	.align		4
.L_21:
        /*01bc*/ 	.byte	0x04, 0x36
        /*01be*/ 	.short	(.L_23 - .L_22)
.L_22:
        /*01c0*/ 	.word	0x00000008
.L_23:


//--------------------- .nv.callgraph             --------------------------
	.section	.nv.callgraph,"",@"SHT_CUDA_CALLGRAPH"
	.align	4
	.sectionentsize	8
	.align		4
        /*0000*/ 	.word	0x00000000
	.align		4
        /*0004*/ 	.word	0xffffffff
	.align		4
        /*0008*/ 	.word	0x00000000
	.align		4
        /*000c*/ 	.word	0xfffffffe
	.align		4
        /*0010*/ 	.word	0x00000000
	.align		4
        /*0014*/ 	.word	0xfffffffd
	.align		4
        /*0018*/ 	.word	0x00000000
	.align		4
        /*001c*/ 	.word	0xfffffffc


//--------------------- .text._Z9RadixScanPjj     --------------------------
	.section	.text._Z9RadixScanPjj,"ax",@progbits
	.align	128
        .global         _Z9RadixScanPjj
        .type           _Z9RadixScanPjj,@function
        .size           _Z9RadixScanPjj,(.L_x_35 - _Z9RadixScanPjj)
        .other          _Z9RadixScanPjj,@"STO_CUDA_ENTRY STV_DEFAULT"
_Z9RadixScanPjj:
.text._Z9RadixScanPjj:
[----:B------:R-:W-:Y:S08]  /*0000*/  LDC R1, c[0x0][0x37c] ;  /* 0x0000df00ff017b82 */ /* 0x000ff00000000800 */
[----:B------:R-:W0:Y:S01]  /*0010*/  LDC R5, c[0x0][0x360] ;  /* 0x0000d800ff057b82 */ /* 0x000e220000000800 */
[----:B------:R-:W1:Y:S01]  /*0020*/  LDCU UR4, c[0x0][0x388] ;  /* 0x00007100ff0477ac */ /* 0x000e620008000800 */
[----:B------:R-:W2:Y:S01]  /*0030*/  S2R R18, SR_LANEID ;  /* 0x0000000000127919 */ /* 0x000ea20000000000 */
[----:B------:R-:W3:Y:S05]  /*0040*/  LDCU.64 UR6, c[0x0][0x358] ;  /* 0x00006b00ff0677ac */ /* 0x000eea0008000a00 */
[----:B------:R-:W4:Y:S01]  /*0050*/  S2UR UR5, SR_CgaCtaId ;  /* 0x00000000000579c3 */ /* 0x000f220000008800 */
[----:B------:R-:W0:Y:S07]  /*0060*/  LDCU UR9, c[0x0][0x388] ;  /* 0x00007100ff0977ac */ /* 0x000e2e0008000800 */
[----:B------:R-:W0:Y:S01]  /*0070*/  S2UR UR8, SR_CTAID.X ;  /* 0x00000000000879c3 */ /* 0x000e220000002500 */
[----:B-1----:R-:W-:Y:S01]  /*0080*/  IMAD.U32 R6, RZ, RZ, UR4 ;  /* 0x00000004ff067e24 */ /* 0x002fe2000f8e00ff */
[----:B------:R-:W-:Y:S01]  /*0090*/  UMOV UR4, 0x400 ;  /* 0x0000040000047882 */ /* 0x000fe20000000000 */
[----:B0-----:R-:W0:Y:S01]  /*00a0*/  I2F.U32.RP R0, R5 ;  /* 0x0000000500007306 */ /* 0x001e220000209000 */
[----:B------:R-:W-:Y:S01]  /*00b0*/  ISETP.NE.U32.AND P1, PT, R5, RZ, PT ;  /* 0x000000ff0500720c */ /* 0x000fe20003f25070 */
[----:B----4-:R-:W-:Y:S01]  /*00c0*/  ULEA UR4, UR5, UR4, 0x18 ;  /* 0x0000000405047291 */ /* 0x010fe2000f8ec0ff */
[----:B--2---:R-:W-:-:S05]  /*00d0*/  VIADD R9, R18, 0x1 ;  /* 0x0000000112097836 */ /* 0x004fca0000000000 */
[----:B0-----:R-:W0:Y:S01]  /*00e0*/  MUFU.RCP R0, R0 ;  /* 0x0000000000007308 */ /* 0x001e220000001000 */
[----:B------:R-:W-:Y:S01]  /*00f0*/  LOP3.LUT R9, R9, 0x1f, RZ, 0xc0, !PT ;  /* 0x0000001f09097812 */ /* 0x000fe200078ec0ff */
[----:B0-----:R-:W-:Y:S02]  /*0100*/  VIADD R2, R0, 0xffffffe ;  /* 0x0ffffffe00027836 */ /* 0x001fe40000000000 */
[----:B------:R-:W-:-:S04]  /*0110*/  IMAD.MOV.U32 R0, RZ, RZ, RZ ;  /* 0x000000ffff007224 */ /* 0x000fc800078e00ff */
[----:B------:R0:W1:Y:S02]  /*0120*/  F2I.FTZ.U32.TRUNC.NTZ R3, R2 ;  /* 0x0000000200037305 */ /* 0x000064000021f000 */
[----:B0-----:R-:W-:Y:S02]  /*0130*/  IMAD.MOV.U32 R2, RZ, RZ, RZ ;  /* 0x000000ffff027224 */ /* 0x001fe400078e00ff */
[----:B-1----:R-:W-:-:S04]  /*0140*/  IMAD.MOV R4, RZ, RZ, -R3 ;  /* 0x000000ffff047224 */ /* 0x002fc800078e0a03 */
[----:B------:R-:W-:-:S04]  /*0150*/  IMAD R7, R4, R5, RZ ;  /* 0x0000000504077224 */ /* 0x000fc800078e02ff */
[----:B------:R-:W-:Y:S02]  /*0160*/  IMAD.HI.U32 R3, R3, R7, R2 ;  /* 0x0000000703037227 */ /* 0x000fe400078e0002 */
[----:B------:R-:W0:Y:S04]  /*0170*/  S2R R7, SR_TID.X ;  /* 0x0000000000077919 */ /* 0x000e280000002100 */
[----:B------:R-:W-:-:S04]  /*0180*/  IMAD.HI.U32 R3, R3, R6, RZ ;  /* 0x0000000603037227 */ /* 0x000fc800078e00ff */
[----:B------:R-:W-:-:S04]  /*0190*/  IMAD.MOV R3, RZ, RZ, -R3 ;  /* 0x000000ffff037224 */ /* 0x000fc800078e0a03 */
[----:B------:R-:W-:-:S05]  /*01a0*/  IMAD R10, R5, R3, R6 ;  /* 0x00000003050a7224 */ /* 0x000fca00078e0206 */
[----:B------:R-:W-:-:S13]  /*01b0*/  ISETP.GE.U32.AND P0, PT, R10, R5, PT ;  /* 0x000000050a00720c */ /* 0x000fda0003f06070 */
[----:B------:R-:W-:Y:S01]  /*01c0*/  @P0 IMAD.IADD R10, R10, 0x1, -R5 ;  /* 0x000000010a0a0824 */ /* 0x000fe200078e0a05 */
[----:B0-----:R-:W-:-:S04]  /*01d0*/  LEA R4, R7, UR4, 0x2 ;  /* 0x0000000407047c11 */ /* 0x001fc8000f8e10ff */
[----:B------:R-:W-:Y:S01]  /*01e0*/  ISETP.GE.U32.AND P0, PT, R10, R5, PT ;  /* 0x000000050a00720c */ /* 0x000fe20003f06070 */
[----:B------:R-:W-:-:S12]  /*01f0*/  IMAD R8, R7, 0x7c, R4 ;  /* 0x0000007c07087824 */ /* 0x000fd800078e0204 */
[-C--:B------:R-:W-:Y:S02]  /*0200*/  @P0 IADD3 R10, PT, PT, R10, -R5.reuse, RZ ;  /* 0x800000050a0a0210 */ /* 0x080fe40007ffe0ff */
[----:B------:R-:W-:-:S05]  /*0210*/  @!P1 LOP3.LUT R10, RZ, R5, RZ, 0x33, !PT ;  /* 0x00000005ff0a9212 */ /* 0x000fca00078e33ff */
[----:B------:R-:W-:-:S05]  /*0220*/  IMAD.IADD R10, R6, 0x1, -R10 ;  /* 0x00000001060a7824 */ /* 0x000fca00078e0a0a */
[----:B------:R-:W-:-:S13]  /*0230*/  ISETP.GE.U32.AND P0, PT, R7, R10, PT ;  /* 0x0000000a0700720c */ /* 0x000fda0003f06070 */
[----:B---3--:R-:W-:Y:S05]  /*0240*/  @P0 BRA `(.L_x_0) ;  /* 0x0000000400500947 */ /* 0x008fea0003800000 */
[----:B------:R-:W0:Y:S01]  /*0250*/  LDC.64 R2, c[0x0][0x380] ;  /* 0x0000e000ff027b82 */ /* 0x000e220000000a00 */
[----:B------:R-:W-:Y:S01]  /*0260*/  SHF.R.U32.HI R0, RZ, 0x5, R5 ;  /* 0x00000005ff007819 */ /* 0x000fe20000011605 */
[----:B------:R-:W-:Y:S01]  /*0270*/  IMAD R11, R6, UR8, R9 ;  /* 0x00000008060b7c24 */ /* 0x000fe2000f8e0209 */
[C---:B------:R-:W-:Y:S01]  /*0280*/  ISETP.GE.U32.AND P0, PT, R18.reuse, 0x10, PT ;  /* 0x000000101200780c */ /* 0x040fe20003f06070 */
[----:B------:R-:W-:Y:S01]  /*0290*/  IMAD.MOV.U32 R13, RZ, RZ, R7 ;  /* 0x000000ffff0d7224 */ /* 0x000fe200078e0007 */
[----:B------:R-:W-:Y:S01]  /*02a0*/  ISETP.GE.U32.AND P1, PT, R7, R0, PT ;  /* 0x000000000700720c */ /* 0x000fe20003f26070 */
[----:B------:R-:W-:Y:S01]  /*02b0*/  IMAD.MOV.U32 R0, RZ, RZ, RZ ;  /* 0x000000ffff007224 */ /* 0x000fe200078e00ff */
[C---:B------:R-:W-:Y:S02]  /*02c0*/  ISETP.GE.U32.AND P2, PT, R18.reuse, 0x8, PT ;  /* 0x000000081200780c */ /* 0x040fe40003f46070 */
[C---:B------:R-:W-:Y:S02]  /*02d0*/  ISETP.GE.U32.AND P3, PT, R18.reuse, 0x4, PT ;  /* 0x000000041200780c */ /* 0x040fe40003f66070 */
[----:B------:R-:W-:-:S02]  /*02e0*/  ISETP.GE.U32.AND P4, PT, R18, 0x2, PT ;  /* 0x000000021200780c */ /* 0x000fc40003f86070 */
[----:B------:R-:W-:Y:S02]  /*02f0*/  ISETP.NE.AND P5, PT, R18, RZ, PT ;  /* 0x000000ff1200720c */ /* 0x000fe40003fa5270 */
[----:B------:R-:W-:-:S11]  /*0300*/  LEA R12, R5, UR4, 0x2 ;  /* 0x00000004050c7c11 */ /* 0x000fd6000f8e10ff */
.L_x_5:
[----:B------:R-:W-:-:S04]  /*0310*/  IMAD.U32 R6, RZ, RZ, UR9 ;  /* 0x00000009ff067e24 */ /* 0x000fc8000f8e00ff */
[----:B------:R-:W-:-:S04]  /*0320*/  IMAD R15, R6, UR8, R13 ;  /* 0x00000008060f7c24 */ /* 0x000fc8000f8e020d */
[----:B0-----:R-:W-:-:S05]  /*0330*/  IMAD.WIDE.U32 R14, R15, 0x4, R2 ;  /* 0x000000040f0e7825 */ /* 0x001fca00078e0002 */
[----:B------:R0:W5:Y:S01]  /*0340*/  LDG.E R19, desc[UR6][R14.64] ;  /* 0x000000060e137981 */ /* 0x000162000c1e1900 */
[----:B------:R-:W-:-:S03]  /*0350*/  UMOV UR5, 0xffffffff ;  /* 0xffffffff00057882 */ /* 0x000fc60000000000 */
[----:B------:R-:W-:Y:S05]  /*0360*/  BRA.DIV UR5, `(.L_x_1) ;  /* 0x0000000a05387947 */ /* 0x000fea000b800000 */
[----:B-----5:R-:W0:Y:S02]  /*0370*/  SHFL.UP PT, R17, R19, 0x1, RZ ;  /* 0x0420000013117989 */ /* 0x020e2400000e00ff */
[----:B0-----:R-:W-:-:S04]  /*0380*/  SEL R14, R17, RZ, P5 ;  /* 0x000000ff110e7207 */ /* 0x001fc80002800000 */
[----:B------:R-:W-:-:S05]  /*0390*/  IADD3 R20, PT, PT, R19, R14, RZ ;  /* 0x0000000e13147210 */ /* 0x000fca0007ffe0ff */
[----:B------:R-:W0:Y:S02]  /*03a0*/  SHFL.UP PT, R17, R20, 0x2, RZ ;  /* 0x0440000014117989 */ /* 0x000e2400000e00ff */
[----:B0-----:R-:W-:-:S05]  /*03b0*/  SEL R17, R17, RZ, P4 ;  /* 0x000000ff11117207 */ /* 0x001fca0002000000 */
[----:B------:R-:W-:-:S05]  /*03c0*/  IMAD.IADD R21, R20, 0x1, R17 ;  /* 0x0000000114157824 */ /* 0x000fca00078e0211 */
[----:B------:R-:W0:Y:S02]  /*03d0*/  SHFL.UP PT, R17, R21, 0x4, RZ ;  /* 0x0480000015117989 */ /* 0x000e2400000e00ff */
[----:B0-----:R-:W-:-:S05]  /*03e0*/  SEL R14, R17, RZ, P3 ;  /* 0x000000ff110e7207 */ /* 0x001fca0001800000 */
[----:B------:R-:W-:-:S05]  /*03f0*/  IMAD.IADD R22, R21, 0x1, R14 ;  /* 0x0000000115167824 */ /* 0x000fca00078e020e */
[----:B------:R-:W0:Y:S02]  /*0400*/  SHFL.UP PT, R17, R22, 0x8, RZ ;  /* 0x0500000016117989 */ /* 0x000e2400000e00ff */
[----:B0-----:R-:W-:-:S05]  /*0410*/  SEL R17, R17, RZ, P2 ;  /* 0x000000ff11117207 */ /* 0x001fca0001000000 */
[----:B------:R-:W-:-:S05]  /*0420*/  IMAD.IADD R19, R22, 0x1, R17 ;  /* 0x0000000116137824 */ /* 0x000fca00078e0211 */
[----:B------:R0:W1:Y:S02]  /*0430*/  SHFL.UP PT, R17, R19, 0x10, RZ ;  /* 0x0600000013117989 */ /* 0x00006400000e00ff */
.L_x_15:
[----:B-1----:R-:W-:Y:S01]  /*0440*/  SEL R14, R17, RZ, P0 ;  /* 0x000000ff110e7207 */ /* 0x002fe20000000000 */
[----:B------:R-:W-:Y:S05]  /*0450*/  WARPSYNC.ALL ;  /* 0x0000000000007948 */ /* 0x000fea0003800000 */
[----:B0-----:R-:W-:-:S05]  /*0460*/  IMAD.IADD R19, R19, 0x1, R14 ;  /* 0x0000000113137824 */ /* 0x001fca00078e020e */
[----:B------:R0:W-:Y:S01]  /*0470*/  STS [R4], R19 ;  /* 0x0000001304007388 */ /* 0x0001e20000000800 */
[----:B------:R-:W-:Y:S06]  /*0480*/  BAR.SYNC.DEFER_BLOCKING 0x0 ;  /* 0x0000000000007b1d */ /* 0x000fec0000010000 */
[----:B------:R-:W-:Y:S05]  /*0490*/  @P1 BRA `(.L_x_2) ;  /* 0x0000000000641947 */ /* 0x000fea0003800000 */
[----:B0-----:R0:W1:Y:S01]  /*04a0*/  LDS R19, [R8+0x7c] ;  /* 0x00007c0008137984 */ /* 0x0010620000000800 */
[----:B------:R-:W-:Y:S02]  /*04b0*/  VOTE.ANY R16, PT, PT ;  /* 0x0000000000107806 */ /* 0x000fe400038e0100 */
[----:B------:R-:W-:Y:S02]  /*04c0*/  ISETP.GE.U32.AND P0, PT, R18, 0x10, PT ;  /* 0x000000101200780c */ /* 0x000fe40003f06070 */
[----:B------:R-:W-:Y:S02]  /*04d0*/  R2UR UR5, R16 ;  /* 0x00000000100572ca */ /* 0x000fe400000e0000 */
[C---:B------:R-:W-:Y:S02]  /*04e0*/  ISETP.GE.U32.AND P2, PT, R18.reuse, 0x8, PT ;  /* 0x000000081200780c */ /* 0x040fe40003f46070 */
[C---:B------:R-:W-:Y:S02]  /*04f0*/  ISETP.GE.U32.AND P3, PT, R18.reuse, 0x4, PT ;  /* 0x000000041200780c */ /* 0x040fe40003f66070 */
[----:B------:R-:W-:-:S02]  /*0500*/  ISETP.GE.U32.AND P4, PT, R18, 0x2, PT ;  /* 0x000000021200780c */ /* 0x000fc40003f86070 */
[----:B------:R-:W-:-:S05]  /*0510*/  ISETP.NE.AND P5, PT, R18, RZ, PT ;  /* 0x000000ff1200720c */ /* 0x000fca0003fa5270 */
[----:B0-----:R-:W-:Y:S08]  /*0520*/  BRA.DIV UR5, `(.L_x_3) ;  /* 0x0000000a05507947 */ /* 0x001ff0000b800000 */
[----:B-1----:R-:W0:Y:S02]  /*0530*/  SHFL.UP PT, R17, R19, 0x1, RZ ;  /* 0x0420000013117989 */ /* 0x002e2400000e00ff */
[----:B0-----:R-:W-:-:S05]  /*0540*/  SEL R14, R17, RZ, P5 ;  /* 0x000000ff110e7207 */ /* 0x001fca0002800000 */
[----:B------:R-:W-:-:S05]  /*0550*/  IMAD.IADD R21, R19, 0x1, R14 ;  /* 0x0000000113157824 */ /* 0x000fca00078e020e */
[----:B------:R-:W0:Y:S02]  /*0560*/  SHFL.UP PT, R17, R21, 0x2, RZ ;  /* 0x0440000015117989 */ /* 0x000e2400000e00ff */
[----:B0-----:R-:W-:-:S05]  /*0570*/  SEL R14, R17, RZ, P4 ;  /* 0x000000ff110e7207 */ /* 0x001fca0002000000 */
[----:B------:R-:W-:-:S05]  /*0580*/  IMAD.IADD R23, R21, 0x1, R14 ;  /* 0x0000000115177824 */ /* 0x000fca00078e020e */
[----:B------:R-:W0:Y:S02]  /*0590*/  SHFL.UP PT, R17, R23, 0x4, RZ ;  /* 0x0480000017117989 */ /* 0x000e2400000e00ff */
[----:B0-----:R-:W-:-:S04]  /*05a0*/  SEL R14, R17, RZ, P3 ;  /* 0x000000ff110e7207 */ /* 0x001fc80001800000 */
[----:B------:R-:W-:-:S05]  /*05b0*/  IADD3 R25, PT, PT, R23, R14, RZ ;  /* 0x0000000e17197210 */ /* 0x000fca0007ffe0ff */
[----:B------:R-:W0:Y:S02]  /*05c0*/  SHFL.UP PT, R17, R25, 0x8, RZ ;  /* 0x0500000019117989 */ /* 0x000e2400000e00ff */
[----:B0-----:R-:W-:-:S05]  /*05d0*/  SEL R14, R17, RZ, P2 ;  /* 0x000000ff110e7207 */ /* 0x001fca0001000000 */
[----:B------:R-:W-:-:S05]  /*05e0*/  IMAD.IADD R19, R25, 0x1, R14 ;  /* 0x0000000119137824 */ /* 0x000fca00078e020e */
[----:B------:R0:W1:Y:S02]  /*05f0*/  SHFL.UP PT, R17, R19, 0x10, RZ ;  /* 0x0600000013117989 */ /* 0x00006400000e00ff */
.L_x_21:
[----:B-1----:R-:W-:-:S05]  /*0600*/  SEL R14, R17, RZ, P0 ;  /* 0x000000ff110e7207 */ /* 0x002fca0000000000 */
[----:B0-----:R-:W-:-:S05]  /*0610*/  IMAD.IADD R19, R19, 0x1, R14 ;  /* 0x0000000113137824 */ /* 0x001fca00078e020e */
[----:B------:R1:W-:Y:S02]  /*0620*/  STS [R8+0x7c], R19 ;  /* 0x00007c1308007388 */ /* 0x0003e40000000800 */
.L_x_2:
[----:B------:R-:W-:Y:S05]  /*0630*/  WARPSYNC.ALL ;  /* 0x0000000000007948 */ /* 0x000fea0003800000 */
[----:B------:R-:W-:Y:S01]  /*0640*/  BAR.SYNC.DEFER_BLOCKING 0x0 ;  /* 0x0000000000007b1d */ /* 0x000fe20000010000 */
[----:B------:R-:W-:Y:S02]  /*0650*/  ISETP.NE.AND P6, PT, R18, 0x1f, PT ;  /* 0x0000001f1200780c */ /* 0x000fe40003fc5270 */
[----:B------:R-:W-:-:S11]  /*0660*/  CS2R R14, SRZ ;  /* 0x00000000000e7805 */ /* 0x000fd6000001ff00 */
[----:B------:R2:W3:Y:S01]  /*0670*/  @P6 LDS R15, [R4] ;  /* 0x00000000040f6984 */ /* 0x0004e20000000800 */
[----:B------:R-:W-:-:S13]  /*0680*/  ISETP.GE.U32.AND P6, PT, R7, 0x20, PT ;  /* 0x000000200700780c */ /* 0x000fda0003fc6070 */
[----:B--2---:R-:W-:Y:S05]  /*0690*/  @!P6 BRA `(.L_x_4) ;  /* 0x00000000000ce947 */ /* 0x004fea0003800000 */
[----:B------:R-:W2:Y:S01]  /*06a0*/  LDS R14, [R4+-0x4] ;  /* 0xfffffc00040e7984 */ /* 0x000ea20000000800 */
[----:B------:R-:W-:Y:S05]  /*06b0*/  WARPSYNC.ALL ;  /* 0x0000000000007948 */ /* 0x000fea0003800000 */
[----:B--2---:R-:W2:Y:S02]  /*06c0*/  SHFL.IDX PT, R14, R14, RZ, 0x1f ;  /* 0x00001fff0e0e7589 */ /* 0x004ea400000e0000 */
.L_x_4:
[----:B------:R-:W4:Y:S01]  /*06d0*/  LDS R21, [R12+-0x4] ;  /* 0xfffffc000c157984 */ /* 0x000f220000000800 */
[----:B------:R-:W-:Y:S01]  /*06e0*/  LOP3.LUT R16, R13, 0xffffffe0, RZ, 0xc0, !PT ;  /* 0xffffffe00d107812 */ /* 0x000fe200078ec0ff */
[----:B------:R-:W-:Y:S01]  /*06f0*/  IMAD.IADD R13, R5, 0x1, R13 ;  /* 0x00000001050d7824 */ /* 0x000fe200078e020d */
[----:B--23--:R-:W-:Y:S01]  /*0700*/  IADD3 R17, PT, PT, R14, R15, R0 ;  /* 0x0000000f0e117210 */ /* 0x00cfe20007ffe000 */
[----:B------:R-:W-:Y:S05]  /*0710*/  WARPSYNC.ALL ;  /* 0x0000000000007948 */ /* 0x000fea0003800000 */
[----:B------:R-:W-:Y:S01]  /*0720*/  ISETP.GE.U32.AND P6, PT, R13, R10, PT ;  /* 0x0000000a0d00720c */ /* 0x000fe20003fc6070 */
[----:B01----:R-:W-:-:S04]  /*0730*/  IMAD.IADD R19, R11, 0x1, R16 ;  /* 0x000000010b137824 */ /* 0x003fc800078e0210 */
[----:B------:R-:W-:-:S05]  /*0740*/  IMAD.WIDE.U32 R14, R19, 0x4, R2 ;  /* 0x00000004130e7825 */ /* 0x000fca00078e0002 */
[----:B------:R1:W-:Y:S01]  /*0750*/  STG.E desc[UR6][R14.64], R17 ;  /* 0x000000110e007986 */ /* 0x0003e2000c101906 */
[----:B----4-:R-:W-:Y:S01]  /*0760*/  IMAD.IADD R0, R21, 0x1, R0 ;  /* 0x0000000115007824 */ /* 0x010fe200078e0200 */
[----:B------:R-:W-:Y:S06]  /*0770*/  BAR.SYNC.DEFER_BLOCKING 0x0 ;  /* 0x0000000000007b1d */ /* 0x000fec0000010000 */
[----:B-1----:R-:W-:Y:S05]  /*0780*/  @!P6 BRA `(.L_x_5) ;  /* 0xfffffff800e0e947 */ /* 0x002fea000383ffff */
.L_x_0:
[----:B------:R-:W-:-:S04]  /*0790*/  IADD3 R11, PT, PT, R10, R7, RZ ;  /* 0x000000070a0b7210 */ /* 0x000fc80007ffe0ff */
[----:B------:R-:W-:-:S13]  /*07a0*/  ISETP.GE.U32.AND P0, PT, R11, R6, PT ;  /* 0x000000060b00720c */ /* 0x000fda0003f06070 */
[----:B------:R-:W-:Y:S05]  /*07b0*/  @P0 EXIT ;  /* 0x000000000000094d */ /* 0x000fea0003800000 */
[----:B------:R-:W0:Y:S01]  /*07c0*/  LDC.64 R2, c[0x0][0x380] ;  /* 0x0000e000ff027b82 */ /* 0x000e220000000a00 */
[----:B------:R-:W-:-:S04]  /*07d0*/  IMAD R13, R6, UR8, R11 ;  /* 0x00000008060d7c24 */ /* 0x000fc8000f8e020b */
[----:B0-----:R-:W-:-:S06]  /*07e0*/  IMAD.WIDE.U32 R12, R13, 0x4, R2 ;  /* 0x000000040d0c7825 */ /* 0x001fcc00078e0002 */
[----:B------:R0:W5:Y:S01]  /*07f0*/  LDG.E R12, desc[UR6][R12.64] ;  /* 0x000000060c0c7981 */ /* 0x000162000c1e1900 */
[----:B------:R-:W-:-:S03]  /*0800*/  UMOV UR5, 0xffffffff ;  /* 0xffffffff00057882 */ /* 0x000fc60000000000 */
[----:B------:R-:W-:Y:S05]  /*0810*/  BRA.DIV UR5, `(.L_x_6) ;  /* 0x0000000a05187947 */ /* 0x000fea000b800000 */
[----:B-----5:R-:W1:Y:S01]  /*0820*/  SHFL.UP PT, R17, R12, 0x1, RZ ;  /* 0x042000000c117989 */ /* 0x020e6200000e00ff */
[C---:B------:R-:W-:Y:S02]  /*0830*/  ISETP.NE.AND P0, PT, R18.reuse, RZ, PT ;  /* 0x000000ff1200720c */ /* 0x040fe40003f05270 */
[C---:B------:R-:W-:Y:S02]  /*0840*/  ISETP.GE.U32.AND P1, PT, R18.reuse, 0x2, PT ;  /* 0x000000021200780c */ /* 0x040fe40003f26070 */
[C---:B------:R-:W-:Y:S02]  /*0850*/  ISETP.GE.U32.AND P2, PT, R18.reuse, 0x4, PT ;  /* 0x000000041200780c */ /* 0x040fe40003f46070 */
[----:B------:R-:W-:Y:S02]  /*0860*/  ISETP.GE.U32.AND P3, PT, R18, 0x8, PT ;  /* 0x000000081200780c */ /* 0x000fe40003f66070 */
[----:B-1----:R-:W-:-:S05]  /*0870*/  SEL R17, R17, RZ, P0 ;  /* 0x000000ff11117207 */ /* 0x002fca0000000000 */
[----:B------:R-:W-:-:S05]  /*0880*/  IMAD.IADD R10, R12, 0x1, R17 ;  /* 0x000000010c0a7824 */ /* 0x000fca00078e0211 */
[----:B------:R-:W1:Y:S02]  /*0890*/  SHFL.UP PT, R17, R10, 0x2, RZ ;  /* 0x044000000a117989 */ /* 0x000e6400000e00ff */
[----:B-1----:R-:W-:-:S05]  /*08a0*/  SEL R17, R17, RZ, P1 ;  /* 0x000000ff11117207 */ /* 0x002fca0000800000 */
[----:B0-----:R-:W-:-:S05]  /*08b0*/  IMAD.IADD R13, R10, 0x1, R17 ;  /* 0x000000010a0d7824 */ /* 0x001fca00078e0211 */
[----:B------:R-:W0:Y:S02]  /*08c0*/  SHFL.UP PT, R17, R13, 0x4, RZ ;  /* 0x048000000d117989 */ /* 0x000e2400000e00ff */
[----:B0-----:R-:W-:-:S05]  /*08d0*/  SEL R14, R17, RZ, P2 ;  /* 0x000000ff110e7207 */ /* 0x001fca0001000000 */
[----:B------:R-:W-:-:S05]  /*08e0*/  IMAD.IADD R12, R13, 0x1, R14 ;  /* 0x000000010d0c7824 */ /* 0x000fca00078e020e */
[----:B------:R-:W0:Y:S02]  /*08f0*/  SHFL.UP PT, R17, R12, 0x8, RZ ;  /* 0x050000000c117989 */ /* 0x000e2400000e00ff */
[----:B0-----:R-:W-:-:S05]  /*0900*/  SEL R17, R17, RZ, P3 ;  /* 0x000000ff11117207 */ /* 0x001fca0001800000 */
[----:B------:R-:W-:-:S05]  /*0910*/  IMAD.IADD R10, R12, 0x1, R17 ;  /* 0x000000010c0a7824 */ /* 0x000fca00078e0211 */
[----:B------:R0:W1:Y:S02]  /*0920*/  SHFL.UP PT, R17, R10, 0x10, RZ ;  /* 0x060000000a117989 */ /* 0x00006400000e00ff */
.L_x_27:
[----:B------:R-:W-:Y:S01]  /*0930*/  ISETP.GE.U32.AND P4, PT, R18, 0x10, PT ;  /* 0x000000101200780c */ /* 0x000fe20003f86070 */
[----:B------:R-:W-:Y:S05]  /*0940*/  WARPSYNC.ALL ;  /* 0x0000000000007948 */ /* 0x000fea0003800000 */
[----:B-1----:R-:W-:-:S05]  /*0950*/  SEL R17, R17, RZ, P4 ;  /* 0x000000ff11117207 */ /* 0x002fca0002000000 */
[----:B------:R-:W-:Y:S01]  /*0960*/  IMAD.IADD R17, R10, 0x1, R17 ;  /* 0x000000010a117824 */ /* 0x000fe200078e0211 */
[----:B0-----:R-:W-:-:S04]  /*0970*/  SHF.R.U32.HI R10, RZ, 0x5, R5 ;  /* 0x00000005ff0a7819 */ /* 0x001fc80000011605 */
[----:B------:R-:W-:Y:S01]  /*0980*/  ISETP.GE.U32.AND P5, PT, R7, R10, PT ;  /* 0x0000000a0700720c */ /* 0x000fe20003fa6070 */
[----:B------:R0:W-:Y:S01]  /*0990*/  STS [R4], R17 ;  /* 0x0000001104007388 */ /* 0x0001e20000000800 */
[----:B------:R-:W-:Y:S11]  /*09a0*/  BAR.SYNC.DEFER_BLOCKING 0x0 ;  /* 0x0000000000007b1d */ /* 0x000ff60000010000 */
[----:B0-----:R-:W-:Y:S05]  /*09b0*/  @P5 BRA `(.L_x_7) ;  /* 0x0000000000505947 */ /* 0x001fea0003800000 */
[----:B------:R0:W1:Y:S01]  /*09c0*/  LDS R5, [R8+0x7c] ;  /* 0x00007c0008057984 */ /* 0x0000620000000800 */
[----:B------:R-:W-:-:S04]  /*09d0*/  VOTE.ANY R16, PT, PT ;  /* 0x0000000000107806 */ /* 0x000fc800038e0100 */
[----:B------:R-:W-:-:S13]  /*09e0*/  R2UR UR5, R16 ;  /* 0x00000000100572ca */ /* 0x000fda00000e0000 */
[----:B0-----:R-:W-:Y:S05]  /*09f0*/  BRA.DIV UR5, `(.L_x_8) ;  /* 0x0000000a05407947 */ /* 0x001fea000b800000 */
[----:B-1----:R-:W0:Y:S02]  /*0a00*/  SHFL.UP PT, R17, R5, 0x1, RZ ;  /* 0x0420000005117989 */ /* 0x002e2400000e00ff */
        /* <DEDUP_REMOVED lines=12> */
.L_x_33:
[----:B-1----:R-:W-:-:S05]  /*0ad0*/  SEL R10, R17, RZ, P4 ;  /* 0x000000ff110a7207 */ /* 0x002fca0002000000 */
[----:B0-----:R-:W-:-:S05]  /*0ae0*/  IMAD.IADD R5, R5, 0x1, R10 ;  /* 0x0000000105057824 */ /* 0x001fca00078e020a */
[----:B------:R0:W-:Y:S02]  /*0af0*/  STS [R8+0x7c], R5 ;  /* 0x00007c0508007388 */ /* 0x0001e40000000800 */
.L_x_7:
[----:B------:R-:W-:Y:S05]  /*0b00*/  WARPSYNC.ALL ;  /* 0x0000000000007948 */ /* 0x000fea0003800000 */
[----:B------:R-:W-:Y:S01]  /*0b10*/  BAR.SYNC.DEFER_BLOCKING 0x0 ;  /* 0x0000000000007b1d */ /* 0x000fe20000010000 */
[----:B------:R-:W-:Y:S01]  /*0b20*/  LOP3.LUT R11, R11, 0xffffffe0, RZ, 0xc0, !PT ;  /* 0xffffffe00b0b7812 */ /* 0x000fe200078ec0ff */
[C---:B0-----:R-:W-:Y:S02]  /*0b30*/  IMAD R8, R6.reuse, UR8, R9 ;  /* 0x0000000806087c24 */ /* 0x041fe4000f8e0209 */
[----:B------:R-:W-:Y:S02]  /*0b40*/  IMAD R6, R6, UR8, R6 ;  /* 0x0000000806067c24 */ /* 0x000fe4000f8e0206 */
[----:B------:R-:W-:-:S05]  /*0b50*/  IMAD.IADD R11, R8, 0x1, R11 ;  /* 0x00000001080b7824 */ /* 0x000fca00078e020b */
[----:B------:R-:W-:-:S13]  /*0b60*/  ISETP.GE.U32.AND P0, PT, R11, R6, PT ;  /* 0x000000060b00720c */ /* 0x000fda0003f06070 */
[----:B------:R-:W-:Y:S05]  /*0b70*/  @P0 EXIT ;  /* 0x000000000000094d */ /* 0x000fea0003800000 */
[----:B------:R-:W-:Y:S01]  /*0b80*/  ISETP.NE.AND P0, PT, R18, 0x1f, PT ;  /* 0x0000001f1200780c */ /* 0x000fe20003f05270 */
[----:B------:R-:W-:Y:S02]  /*0b90*/  HFMA2 R5, -RZ, RZ, 0, 0 ;  /* 0x00000000ff057431 */ /* 0x000fe400000001ff */
[----:B------:R-:W-:-:S04]  /*0ba0*/  IMAD.WIDE.U32 R2, R11, 0x4, R2 ;  /* 0x000000040b027825 */ /* 0x000fc800078e0002 */
[----:B------:R-:W-:-:S06]  /*0bb0*/  IMAD.MOV.U32 R6, RZ, RZ, RZ ;  /* 0x000000ffff067224 */ /* 0x000fcc00078e00ff */
[----:B------:R0:W1:Y:S01]  /*0bc0*/  @P0 LDS R5, [R4] ;  /* 0x0000000004050984 */ /* 0x0000620000000800 */
[----:B------:R-:W-:-:S13]  /*0bd0*/  ISETP.GE.U32.AND P0, PT, R7, 0x20, PT ;  /* 0x000000200700780c */ /* 0x000fda0003f06070 */
[----:B0-----:R-:W-:Y:S05]  /*0be0*/  @!P0 BRA `(.L_x_9) ;  /* 0x00000000000c8947 */ /* 0x001fea0003800000 */
[----:B------:R-:W0:Y:S01]  /*0bf0*/  LDS R4, [R4+-0x4] ;  /* 0xfffffc0004047984 */ /* 0x000e220000000800 */
[----:B------:R-:W-:Y:S05]  /*0c00*/  WARPSYNC.ALL ;  /* 0x0000000000007948 */ /* 0x000fea0003800000 */
[----:B0-----:R0:W2:Y:S02]  /*0c10*/  SHFL.IDX PT, R6, R4, RZ, 0x1f ;  /* 0x00001fff04067589 */ /* 0x0010a400000e0000 */
.L_x_9:
[----:B-12---:R-:W-:-:S05]  /*0c20*/  IADD3 R5, PT, PT, R6, R5, R0 ;  /* 0x0000000506057210 */ /* 0x006fca0007ffe000 */
[----:B------:R-:W-:Y:S01]  /*0c30*/  STG.E desc[UR6][R2.64], R5 ;  /* 0x0000000502007986 */ /* 0x000fe2000c101906 */
[----:B------:R-:W-:Y:S05]  /*0c40*/  EXIT ;  /* 0x000000000000794d */ /* 0x000fea0003800000 */
.L_x_1:
[----:B0-----:R-:W-:Y:S02]  /*0c50*/  IMAD.MOV.U32 R15, RZ, RZ, 0x1 ;  /* 0x00000001ff0f7424 */ /* 0x001fe400078e00ff */
[----:B------:R-:W-:Y:S02]  /*0c60*/  IMAD.MOV.U32 R14, RZ, RZ, RZ ;  /* 0x000000ffff0e7224 */ /* 0x000fe400078e00ff */
[----:B------:R-:W-:-:S07]  /*0c70*/  IMAD.MOV.U32 R16, RZ, RZ, -0x1 ;  /* 0xffffffffff107424 */ /* 0x000fce00078e00ff */
[----:B-----5:R-:W-:Y:S05]  /*0c80*/  WARPSYNC.COLLECTIVE R16, `(.L_x_10) ;  /* 0x0000000010087348 */ /* 0x020fea0003c00000 */
[----:B-----5:R0:W1:Y:S02]  /*0c90*/  SHFL.UP P6, R17, R19, R15, R14 ;  /* 0x0400000f13117389 */ /* 0x02006400000c000e */
[----:B01----:R-:W-:Y:S05]  /*0ca0*/  ENDCOLLECTIVE ;  /* 0x000000000000791b */ /* 0x003fea0003800000 */
.L_x_10:
[----:B------:R-:W-:Y:S01]  /*0cb0*/  IMAD.MOV.U32 R15, RZ, RZ, 0x2 ;  /* 0x00000002ff0f7424 */ /* 0x000fe200078e00ff */
[----:B------:R-:W-:-:S05]  /*0cc0*/  SEL R20, R17, RZ, P5 ;  /* 0x000000ff11147207 */ /* 0x000fca0002800000 */
[----:B------:R-:W-:-:S05]  /*0cd0*/  IMAD.IADD R20, R19, 0x1, R20 ;  /* 0x0000000113147824 */ /* 0x000fca00078e0214 */
[----:B------:R-:W-:-:S07]  /*0ce0*/  MOV R19, R20 ;  /* 0x0000001400137202 */ /* 0x000fce0000000f00 */
[----:B------:R-:W-:Y:S05]  /*0cf0*/  WARPSYNC.COLLECTIVE R16, `(.L_x_11) ;  /* 0x0000000010087348 */ /* 0x000fea0003c00000 */
[----:B------:R0:W1:Y:S02]  /*0d00*/  SHFL.UP P6, R17, R19, R15, R14 ;  /* 0x0400000f13117389 */ /* 0x00006400000c000e */
[----:B01----:R-:W-:Y:S05]  /*0d10*/  ENDCOLLECTIVE ;  /* 0x000000000000791b */ /* 0x003fea0003800000 */
.L_x_11:
[----:B------:R-:W-:Y:S01]  /*0d20*/  IMAD.MOV.U32 R15, RZ, RZ, 0x4 ;  /* 0x00000004ff0f7424 */ /* 0x000fe200078e00ff */
[----:B------:R-:W-:-:S05]  /*0d30*/  SEL R17, R17, RZ, P4 ;  /* 0x000000ff11117207 */ /* 0x000fca0002000000 */
[----:B------:R-:W-:-:S04]  /*0d40*/  IMAD.IADD R21, R20, 0x1, R17 ;  /* 0x0000000114157824 */ /* 0x000fc800078e0211 */
[----:B------:R-:W-:-:S07]  /*0d50*/  IMAD.MOV.U32 R19, RZ, RZ, R21 ;  /* 0x000000ffff137224 */ /* 0x000fce00078e0015 */
[----:B------:R-:W-:Y:S05]  /*0d60*/  WARPSYNC.COLLECTIVE R16, `(.L_x_12) ;  /* 0x0000000010087348 */ /* 0x000fea0003c00000 */
[----:B------:R0:W1:Y:S02]  /*0d70*/  SHFL.UP P6, R17, R19, R15, R14 ;  /* 0x0400000f13117389 */ /* 0x00006400000c000e */
[----:B01----:R-:W-:Y:S05]  /*0d80*/  ENDCOLLECTIVE ;  /* 0x000000000000791b */ /* 0x003fea0003800000 */
.L_x_12:
[----:B------:R-:W-:Y:S01]  /*0d90*/  IMAD.MOV.U32 R15, RZ, RZ, 0x8 ;  /* 0x00000008ff0f7424 */ /* 0x000fe200078e00ff */
[----:B------:R-:W-:-:S05]  /*0da0*/  SEL R22, R17, RZ, P3 ;  /* 0x000000ff11167207 */ /* 0x000fca0001800000 */
[----:B------:R-:W-:-:S05]  /*0db0*/  IMAD.IADD R22, R21, 0x1, R22 ;  /* 0x0000000115167824 */ /* 0x000fca00078e0216 */
[----:B------:R-:W-:-:S07]  /*0dc0*/  MOV R19, R22 ;  /* 0x0000001600137202 */ /* 0x000fce0000000f00 */
[----:B------:R-:W-:Y:S05]  /*0dd0*/  WARPSYNC.COLLECTIVE R16, `(.L_x_13) ;  /* 0x0000000010087348 */ /* 0x000fea0003c00000 */
[----:B------:R0:W1:Y:S02]  /*0de0*/  SHFL.UP P6, R17, R19, R15, R14 ;  /* 0x0400000f13117389 */ /* 0x00006400000c000e */
[----:B01----:R-:W-:Y:S05]  /*0df0*/  ENDCOLLECTIVE ;  /* 0x000000000000791b */ /* 0x003fea0003800000 */
.L_x_13:
[----:B------:R-:W-:Y:S01]  /*0e00*/  IMAD.MOV.U32 R15, RZ, RZ, 0x10 ;  /* 0x00000010ff0f7424 */ /* 0x000fe200078e00ff */
[----:B------:R-:W-:-:S05]  /*0e10*/  SEL R17, R17, RZ, P2 ;  /* 0x000000ff11117207 */ /* 0x000fca0001000000 */
[----:B------:R-:W-:-:S07]  /*0e20*/  IMAD.IADD R19, R22, 0x1, R17 ;  /* 0x0000000116137824 */ /* 0x000fce00078e0211 */
[----:B------:R-:W-:Y:S05]  /*0e30*/  WARPSYNC.COLLECTIVE R16, `(.L_x_14) ;  /* 0x0000000010087348 */ /* 0x000fea0003c00000 */
[----:B------:R0:W1:Y:S02]  /*0e40*/  SHFL.UP P6, R17, R19, R15, R14 ;  /* 0x0400000f13117389 */ /* 0x00006400000c000e */
[----:B01----:R-:W-:Y:S05]  /*0e50*/  ENDCOLLECTIVE ;  /* 0x000000000000791b */ /* 0x003fea0003800000 */
.L_x_14:
[----:B------:R-:W-:Y:S05]  /*0e60*/  BRA `(.L_x_15) ;  /* 0xfffffff400747947 */ /* 0x000fea000383ffff */
.L_x_3:
[----:B------:R-:W-:Y:S02]  /*0e70*/  IMAD.MOV.U32 R15, RZ, RZ, 0x1 ;  /* 0x00000001ff0f7424 */ /* 0x000fe400078e00ff */
[----:B------:R-:W-:-:S07]  /*0e80*/  IMAD.MOV.U32 R14, RZ, RZ, RZ ;  /* 0x000000ffff0e7224 */ /* 0x000fce00078e00ff */
[----:B-1----:R-:W-:Y:S05]  /*0e90*/  WARPSYNC.COLLECTIVE R16, `(.L_x_16) ;  /* 0x0000000010087348 */ /* 0x002fea0003c00000 */
[----:B-1----:R0:W1:Y:S02]  /*0ea0*/  SHFL.UP P6, R17, R19, R15, R14 ;  /* 0x0400000f13117389 */ /* 0x00206400000c000e */
[----:B01----:R-:W-:Y:S05]  /*0eb0*/  ENDCOLLECTIVE ;  /* 0x000000000000791b */ /* 0x003fea0003800000 */
.L_x_16:
[----:B------:R-:W-:Y:S01]  /*0ec0*/  IMAD.MOV.U32 R15, RZ, RZ, 0x2 ;  /* 0x00000002ff0f7424 */ /* 0x000fe200078e00ff */
[----:B------:R-:W-:-:S04]  /*0ed0*/  SEL R20, R17, RZ, P5 ;  /* 0x000000ff11147207 */ /* 0x000fc80002800000 */
[----:B------:R-:W-:-:S05]  /*0ee0*/  IADD3 R21, PT, PT, R19, R20, RZ ;  /* 0x0000001413157210 */ /* 0x000fca0007ffe0ff */
[----:B------:R-:W-:-:S07]  /*0ef0*/  IMAD.MOV.U32 R19, RZ, RZ, R21 ;  /* 0x000000ffff137224 */ /* 0x000fce00078e0015 */
[----:B------:R-:W-:Y:S05]  /*0f00*/  WARPSYNC.COLLECTIVE R16, `(.L_x_17) ;  /* 0x0000000010087348 */ /* 0x000fea0003c00000 */
[----:B------:R0:W1:Y:S02]  /*0f10*/  SHFL.UP P6, R17, R19, R15, R14 ;  /* 0x0400000f13117389 */ /* 0x00006400000c000e */
[----:B01----:R-:W-:Y:S05]  /*0f20*/  ENDCOLLECTIVE ;  /* 0x000000000000791b */ /* 0x003fea0003800000 */
.L_x_17:
[----:B------:R-:W-:Y:S01]  /*0f30*/  IMAD.MOV.U32 R15, RZ, RZ, 0x4 ;  /* 0x00000004ff0f7424 */ /* 0x000fe200078e00ff */
[----:B------:R-:W-:-:S05]  /*0f40*/  SEL R20, R17, RZ, P4 ;  /* 0x000000ff11147207 */ /* 0x000fca0002000000 */
[----:B------:R-:W-:-:S04]  /*0f50*/  IMAD.IADD R23, R21, 0x1, R20 ;  /* 0x0000000115177824 */ /* 0x000fc800078e0214 */
[----:B------:R-:W-:-:S07]  /*0f60*/  IMAD.MOV.U32 R19, RZ, RZ, R23 ;  /* 0x000000ffff137224 */ /* 0x000fce00078e0017 */
[----:B------:R-:W-:Y:S05]  /*0f70*/  WARPSYNC.COLLECTIVE R16, `(.L_x_18) ;  /* 0x0000000010087348 */ /* 0x000fea0003c00000 */
[----:B------:R0:W1:Y:S02]  /*0f80*/  SHFL.UP P6, R17, R19, R15, R14 ;  /* 0x0400000f13117389 */ /* 0x00006400000c000e */
[----:B01----:R-:W-:Y:S05]  /*0f90*/  ENDCOLLECTIVE ;  /* 0x000000000000791b */ /* 0x003fea0003800000 */
.L_x_18:
[----:B------:R-:W-:Y:S01]  /*0fa0*/  IMAD.MOV.U32 R15, RZ, RZ, 0x8 ;  /* 0x00000008ff0f7424 */ /* 0x000fe200078e00ff */
[----:B------:R-:W-:-:S04]  /*0fb0*/  SEL R20, R17, RZ, P3 ;  /* 0x000000ff11147207 */ /* 0x000fc80001800000 */
[----:B------:R-:W-:-:S05]  /*0fc0*/  IADD3 R25, PT, PT, R23, R20, RZ ;  /* 0x0000001417197210 */ /* 0x000fca0007ffe0ff */
[----:B------:R-:W-:-:S07]  /*0fd0*/  IMAD.MOV.U32 R19, RZ, RZ, R25 ;  /* 0x000000ffff137224 */ /* 0x000fce00078e0019 */
[----:B------:R-:W-:Y:S05]  /*0fe0*/  WARPSYNC.COLLECTIVE R16, `(.L_x_19) ;  /* 0x0000000010087348 */ /* 0x000fea0003c00000 */
[----:B------:R0:W1:Y:S02]  /*0ff0*/  SHFL.UP P6, R17, R19, R15, R14 ;  /* 0x0400000f13117389 */ /* 0x00006400000c000e */
[----:B01----:R-:W-:Y:S05]  /*1000*/  ENDCOLLECTIVE ;  /* 0x000000000000791b */ /* 0x003fea0003800000 */
.L_x_19:
[----:B------:R-:W-:Y:S01]  /*1010*/  IMAD.MOV.U32 R15, RZ, RZ, 0x10 ;  /* 0x00000010ff0f7424 */ /* 0x000fe200078e00ff */
[----:B------:R-:W-:-:S05]  /*1020*/  SEL R20, R17, RZ, P2 ;  /* 0x000000ff11147207 */ /* 0x000fca0001000000 */
[----:B------:R-:W-:-:S07]  /*1030*/  IMAD.IADD R19, R25, 0x1, R20 ;  /* 0x0000000119137824 */ /* 0x000fce00078e0214 */
[----:B------:R-:W-:Y:S05]  /*1040*/  WARPSYNC.COLLECTIVE R16, `(.L_x_20) ;  /* 0x0000000010087348 */ /* 0x000fea0003c00000 */
[----:B------:R0:W1:Y:S02]  /*1050*/  SHFL.UP P6, R17, R19, R15, R14 ;  /* 0x0400000f13117389 */ /* 0x00006400000c000e */
[----:B01----:R-:W-:Y:S05]  /*1060*/  ENDCOLLECTIVE ;  /* 0x000000000000791b */ /* 0x003fea0003800000 */
.L_x_20:
[----:B------:R-:W-:Y:S05]  /*1070*/  BRA `(.L_x_21) ;  /* 0xfffffff400607947 */ /* 0x000fea000383ffff */
.L_x_6:
[----:B------:R-:W-:Y:S02]  /*1080*/  HFMA2 R15, -RZ, RZ, 0, 5.9604644775390625e-08 ;  /* 0x00000001ff0f7431 */ /* 0x000fe400000001ff */
[----:B-----5:R-:W-:Y:S01]  /*1090*/  IMAD.MOV.U32 R19, RZ, RZ, R12 ;  /* 0x000000ffff137224 */ /* 0x020fe200078e000c */
[C---:B------:R-:W-:Y:S01]  /*10a0*/  ISETP.NE.AND P0, PT, R18.reuse, RZ, PT ;  /* 0x000000ff1200720c */ /* 0x040fe20003f05270 */
[----:B------:R-:W-:Y:S01]  /*10b0*/  IMAD.MOV.U32 R14, RZ, RZ, RZ ;  /* 0x000000ffff0e7224 */ /* 0x000fe200078e00ff */
[C---:B------:R-:W-:Y:S01]  /*10c0*/  ISETP.GE.U32.AND P1, PT, R18.reuse, 0x2, PT ;  /* 0x000000021200780c */ /* 0x040fe20003f26070 */
[----:B------:R-:W-:Y:S01]  /*10d0*/  IMAD.MOV.U32 R16, RZ, RZ, -0x1 ;  /* 0xffffffffff107424 */ /* 0x000fe200078e00ff */
[C---:B------:R-:W-:Y:S02]  /*10e0*/  ISETP.GE.U32.AND P2, PT, R18.reuse, 0x4, PT ;  /* 0x000000041200780c */ /* 0x040fe40003f46070 */
[----:B------:R-:W-:-:S13]  /*10f0*/  ISETP.GE.U32.AND P3, PT, R18, 0x8, PT ;  /* 0x000000081200780c */ /* 0x000fda0003f66070 */
[----:B0-----:R-:W-:Y:S05]  /*1100*/  WARPSYNC.COLLECTIVE R16, `(.L_x_22) ;  /* 0x0000000010087348 */ /* 0x001fea0003c00000 */
[----:B------:R1:W2:Y:S02]  /*1110*/  SHFL.UP P6, R17, R19, R15, R14 ;  /* 0x0400000f13117389 */ /* 0x0002a400000c000e */
[----:B012---:R-:W-:Y:S05]  /*1120*/  ENDCOLLECTIVE ;  /* 0x000000000000791b */ /* 0x007fea0003800000 */
.L_x_22:
[----:B------:R-:W-:Y:S01]  /*1130*/  IMAD.MOV.U32 R15, RZ, RZ, 0x2 ;  /* 0x00000002ff0f7424 */ /* 0x000fe200078e00ff */
[----:B------:R-:W-:-:S05]  /*1140*/  SEL R17, R17, RZ, P0 ;  /* 0x000000ff11117207 */ /* 0x000fca0000000000 */
[----:B------:R-:W-:-:S04]  /*1150*/  IMAD.IADD R10, R12, 0x1, R17 ;  /* 0x000000010c0a7824 */ /* 0x000fc800078e0211 */
[----:B------:R-:W-:-:S07]  /*1160*/  IMAD.MOV.U32 R19, RZ, RZ, R10 ;  /* 0x000000ffff137224 */ /* 0x000fce00078e000a */
[----:B------:R-:W-:Y:S05]  /*1170*/  WARPSYNC.COLLECTIVE R16, `(.L_x_23) ;  /* 0x0000000010087348 */ /* 0x000fea0003c00000 */
[----:B------:R0:W1:Y:S02]  /*1180*/  SHFL.UP P6, R17, R19, R15, R14 ;  /* 0x0400000f13117389 */ /* 0x00006400000c000e */
[----:B01----:R-:W-:Y:S05]  /*1190*/  ENDCOLLECTIVE ;  /* 0x000000000000791b */ /* 0x003fea0003800000 */
.L_x_23:
[----:B------:R-:W-:Y:S01]  /*11a0*/  IMAD.MOV.U32 R15, RZ, RZ, 0x4 ;  /* 0x00000004ff0f7424 */ /* 0x000fe200078e00ff */
[----:B------:R-:W-:-:S04]  /*11b0*/  SEL R13, R17, RZ, P1 ;  /* 0x000000ff110d7207 */ /* 0x000fc80000800000 */
[----:B------:R-:W-:-:S05]  /*11c0*/  IADD3 R13, PT, PT, R10, R13, RZ ;  /* 0x0000000d0a0d7210 */ /* 0x000fca0007ffe0ff */
[----:B------:R-:W-:-:S07]  /*11d0*/  IMAD.MOV.U32 R19, RZ, RZ, R13 ;  /* 0x000000ffff137224 */ /* 0x000fce00078e000d */
[----:B------:R-:W-:Y:S05]  /*11e0*/  WARPSYNC.COLLECTIVE R16, `(.L_x_24) ;  /* 0x0000000010087348 */ /* 0x000fea0003c00000 */
[----:B------:R0:W1:Y:S02]  /*11f0*/  SHFL.UP P6, R17, R19, R15, R14 ;  /* 0x0400000f13117389 */ /* 0x00006400000c000e */
[----:B01----:R-:W-:Y:S05]  /*1200*/  ENDCOLLECTIVE ;  /* 0x000000000000791b */ /* 0x003fea0003800000 */
.L_x_24:
[----:B------:R-:W-:Y:S01]  /*1210*/  IMAD.MOV.U32 R15, RZ, RZ, 0x8 ;  /* 0x00000008ff0f7424 */ /* 0x000fe200078e00ff */
[----:B------:R-:W-:-:S05]  /*1220*/  SEL R12, R17, RZ, P2 ;  /* 0x000000ff110c7207 */ /* 0x000fca0001000000 */
[----:B------:R-:W-:-:S04]  /*1230*/  IMAD.IADD R12, R13, 0x1, R12 ;  /* 0x000000010d0c7824 */ /* 0x000fc800078e020c */
[----:B------:R-:W-:-:S07]  /*1240*/  IMAD.MOV.U32 R19, RZ, RZ, R12 ;  /* 0x000000ffff137224 */ /* 0x000fce00078e000c */
[----:B------:R-:W-:Y:S05]  /*1250*/  WARPSYNC.COLLECTIVE R16, `(.L_x_25) ;  /* 0x0000000010087348 */ /* 0x000fea0003c00000 */
[----:B------:R0:W1:Y:S02]  /*1260*/  SHFL.UP P6, R17, R19, R15, R14 ;  /* 0x0400000f13117389 */ /* 0x00006400000c000e */
[----:B01----:R-:W-:Y:S05]  /*1270*/  ENDCOLLECTIVE ;  /* 0x000000000000791b */ /* 0x003fea0003800000 */
.L_x_25:
[----:B------:R-:W-:Y:S01]  /*1280*/  IMAD.MOV.U32 R15, RZ, RZ, 0x10 ;  /* 0x00000010ff0f7424 */ /* 0x000fe200078e00ff */
[----:B------:R-:W-:-:S04]  /*1290*/  SEL R17, R17, RZ, P3 ;  /* 0x000000ff11117207 */ /* 0x000fc80001800000 */
[----:B------:R-:W-:-:S05]  /*12a0*/  IADD3 R10, PT, PT, R12, R17, RZ ;  /* 0x000000110c0a7210 */ /* 0x000fca0007ffe0ff */
[----:B------:R-:W-:-:S07]  /*12b0*/  IMAD.MOV.U32 R19, RZ, RZ, R10 ;  /* 0x000000ffff137224 */ /* 0x000fce00078e000a */
[----:B------:R-:W-:Y:S05]  /*12c0*/  WARPSYNC.COLLECTIVE R16, `(.L_x_26) ;  /* 0x0000000010087348 */ /* 0x000fea0003c00000 */
[----:B------:R0:W1:Y:S02]  /*12d0*/  SHFL.UP P6, R17, R19, R15, R14 ;  /* 0x0400000f13117389 */ /* 0x00006400000c000e */
[----:B01----:R-:W-:Y:S05]  /*12e0*/  ENDCOLLECTIVE ;  /* 0x000000000000791b */ /* 0x003fea0003800000 */
.L_x_26:
[----:B------:R-:W-:Y:S05]  /*12f0*/  BRA `(.L_x_27) ;  /* 0xfffffff4008c7947 */ /* 0x000fea000383ffff */
.L_x_8:
[----:B-1----:R-:W-:Y:S02]  /*1300*/  IMAD.MOV.U32 R19, RZ, RZ, R5 ;  /* 0x000000ffff137224 */ /* 0x002fe400078e0005 */
[----:B------:R-:W-:Y:S02]  /*1310*/  IMAD.MOV.U32 R15, RZ, RZ, 0x1 ;  /* 0x00000001ff0f7424 */ /* 0x000fe400078e00ff */
[----:B------:R-:W-:-:S07]  /*1320*/  IMAD.MOV.U32 R14, RZ, RZ, RZ ;  /* 0x000000ffff0e7224 */ /* 0x000fce00078e00ff */
[----:B------:R-:W-:Y:S05]  /*1330*/  WARPSYNC.COLLECTIVE R16, `(.L_x_28) ;  /* 0x0000000010087348 */ /* 0x000fea0003c00000 */
[----:B------:R0:W1:Y:S02]  /*1340*/  SHFL.UP P6, R17, R19, R15, R14 ;  /* 0x0400000f13117389 */ /* 0x00006400000c000e */
[----:B01----:R-:W-:Y:S05]  /*1350*/  ENDCOLLECTIVE ;  /* 0x000000000000791b */ /* 0x003fea0003800000 */
.L_x_28:
[----:B------:R-:W-:Y:S01]  /*1360*/  IMAD.MOV.U32 R15, RZ, RZ, 0x2 ;  /* 0x00000002ff0f7424 */ /* 0x000fe200078e00ff */
[----:B------:R-:W-:-:S04]  /*1370*/  SEL R10, R17, RZ, P0 ;  /* 0x000000ff110a7207 */ /* 0x000fc80000000000 */
[----:B------:R-:W-:-:S05]  /*1380*/  IADD3 R13, PT, PT, R5, R10, RZ ;  /* 0x0000000a050d7210 */ /* 0x000fca0007ffe0ff */
[----:B------:R-:W-:-:S07]  /*1390*/  IMAD.MOV.U32 R19, RZ, RZ, R13 ;  /* 0x000000ffff137224 */ /* 0x000fce00078e000d */
[----:B------:R-:W-:Y:S05]  /*13a0*/  WARPSYNC.COLLECTIVE R16, `(.L_x_29) ;  /* 0x0000000010087348 */ /* 0x000fea0003c00000 */
[----:B------:R0:W1:Y:S02]  /*13b0*/  SHFL.UP P6, R17, R19, R15, R14 ;  /* 0x0400000f13117389 */ /* 0x00006400000c000e */
[----:B01----:R-:W-:Y:S05]  /*13c0*/  ENDCOLLECTIVE ;  /* 0x000000000000791b */ /* 0x003fea0003800000 */
.L_x_29:
[----:B------:R-:W-:Y:S01]  /*13d0*/  IMAD.MOV.U32 R15, RZ, RZ, 0x4 ;  /* 0x00000004ff0f7424 */ /* 0x000fe200078e00ff */
[----:B------:R-:W-:-:S05]  /*13e0*/  SEL R10, R17, RZ, P1 ;  /* 0x000000ff110a7207 */ /* 0x000fca0000800000 */
[----:B------:R-:W-:-:S07]  /*13f0*/  IMAD.IADD R19, R13, 0x1, R10 ;  /* 0x000000010d137824 */ /* 0x000fce00078e020a */
[----:B------:R-:W-:Y:S05]  /*1400*/  WARPSYNC.COLLECTIVE R16, `(.L_x_30) ;  /* 0x0000000010087348 */ /* 0x000fea0003c00000 */
[----:B------:R0:W1:Y:S02]  /*1410*/  SHFL.UP P6, R17, R19, R15, R14 ;  /* 0x0400000f13117389 */ /* 0x00006400000c000e */
[----:B01----:R-:W-:Y:S05]  /*1420*/  ENDCOLLECTIVE ;  /* 0x000000000000791b */ /* 0x003fea0003800000 */
.L_x_30:
[----:B------:R-:W-:Y:S01]  /*1430*/  IMAD.MOV.U32 R15, RZ, RZ, 0x8 ;  /* 0x00000008ff0f7424 */ /* 0x000fe200078e00ff */
[----:B------:R-:W-:-:S05]  /*1440*/  SEL R10, R17, RZ, P2 ;  /* 0x000000ff110a7207 */ /* 0x000fca0001000000 */
[----:B------:R-:W-:-:S05]  /*1450*/  IMAD.IADD R21, R19, 0x1, R10 ;  /* 0x0000000113157824 */ /* 0x000fca00078e020a */
[----:B------:R-:W-:-:S07]  /*1460*/  MOV R19, R21 ;  /* 0x0000001500137202 */ /* 0x000fce0000000f00 */
[----:B------:R-:W-:Y:S05]  /*1470*/  WARPSYNC.COLLECTIVE R16, `(.L_x_31) ;  /* 0x0000000010087348 */ /* 0x000fea0003c00000 */
[----:B------:R0:W1:Y:S02]  /*1480*/  SHFL.UP P6, R17, R19, R15, R14 ;  /* 0x0400000f13117389 */ /* 0x00006400000c000e */
[----:B01----:R-:W-:Y:S05]  /*1490*/  ENDCOLLECTIVE ;  /* 0x000000000000791b */ /* 0x003fea0003800000 */
.L_x_31:
[----:B------:R-:W-:Y:S01]  /*14a0*/  IMAD.MOV.U32 R15, RZ, RZ, 0x10 ;  /* 0x00000010ff0f7424 */ /* 0x000fe200078e00ff */
[----:B------:R-:W-:-:S05]  /*14b0*/  SEL R10, R17, RZ, P3 ;  /* 0x000000ff110a7207 */ /* 0x000fca0001800000 */
[----:B------:R-:W-:-:S04]  /*14c0*/  IMAD.IADD R5, R21, 0x1, R10 ;  /* 0x0000000115057824 */ /* 0x000fc800078e020a */
[----:B------:R-:W-:-:S07]  /*14d0*/  IMAD.MOV.U32 R19, RZ, RZ, R5 ;  /* 0x000000ffff137224 */ /* 0x000fce00078e0005 */
[----:B------:R-:W-:Y:S05]  /*14e0*/  WARPSYNC.COLLECTIVE R16, `(.L_x_32) ;  /* 0x0000000010087348 */ /* 0x000fea0003c00000 */
[----:B------:R0:W1:Y:S02]  /*14f0*/  SHFL.UP P6, R17, R19, R15, R14 ;  /* 0x0400000f13117389 */ /* 0x00006400000c000e */
[----:B01----:R-:W-:Y:S05]  /*1500*/  ENDCOLLECTIVE ;  /* 0x000000000000791b */ /* 0x003fea0003800000 */
.L_x_32:
[----:B------:R-:W-:Y:S05]  /*1510*/  BRA `(.L_x_33) ;  /* 0xfffffff4006c7947 */ /* 0x000fea000383ffff */
.L_x_34:
[----:B------:R-:W-:-:S00]  /*1520*/  BRA `(.L_x_34) ;  /* 0xfffffffc00fc7947 */ /* 0x000fc0000383ffff */
[----:B------:R-:W-:-:S00]  /*1530*/  NOP ;  /* 0x0000000000007918 */ /* 0x000fc00000000000 */
        /* <DEDUP_REMOVED lines=12> */
.L_x_35:


//--------------------- .nv.shared._Z9RadixScanPjj --------------------------
	.section	.nv.shared._Z9RadixScanPjj,"aw",@nobits
	.sectionflags	@""
	.align	16
	.zero		1024


//--------------------- .nv.shared.reserved.0     --------------------------
	.section	.nv.shared.reserved.0,"aw",@nobits
	.weak		__nv_reservedSMEM_offset_0_alias
	.size		__nv_reservedSMEM_offset_0_alias, 0, 64
	.other		__nv_reservedSMEM_offset_0_alias,@"STO_CUDA_RESERVED_SHARED STV_DEFAULT"
__nv_reservedSMEM_offset_0_alias:
	.zero		0
	.zero		64


//--------------------- .nv.constant0._Z9RadixScanPjj --------------------------
	.section	.nv.constant0._Z9RadixScanPjj,"a",@progbits
	.sectionflags	@""
	.align	4
.nv.constant0._Z9RadixScanPjj:
	.zero		908


//--------------------- SYMBOLS --------------------------

	.type		.nv.reservedSmem.offset0,@object
	.size		.nv.reservedSmem.offset0,0x4
	.type		.nv.reservedSmem.cap,@object
	.size		.nv.reservedSmem.cap,0x4
